	.headerflags	@"EF_CUDA_TEXMODE_UNIFIED EF_CUDA_64BIT_ADDRESS EF_CUDA_ACCELERATORS EF_CUDA_SM90 EF_CUDA_VIRTUAL_SM(EF_CUDA_SM90)"
	.elftype	@"ET_EXEC"


//--------------------- .nv.info                  --------------------------
	.section	.nv.info,"",@"SHT_CUDA_INFO"
	.align	4


	//----- nvinfo : EIATTR_REGCOUNT
	.align		4
        /*0000*/ 	.byte	0x04, 0x2f
        /*0002*/ 	.short	(.L_1 - .L_0)
	.align		4
.L_0:
        /*0004*/ 	.word	index@(triton_poi_fused_div_sub_0)
        /*0008*/ 	.word	0x00000010


	//----- nvinfo : EIATTR_MIN_STACK_SIZE
	.align		4
.L_1:
        /*000c*/ 	.byte	0x04, 0x12
        /*000e*/ 	.short	(.L_3 - .L_2)
	.align		4
.L_2:
        /*0010*/ 	.word	index@(triton_poi_fused_div_sub_0)
        /*0014*/ 	.word	0x00000000


	//----- nvinfo : EIATTR_FRAME_SIZE
	.align		4
.L_3:
        /*0018*/ 	.byte	0x04, 0x11
        /*001a*/ 	.short	(.L_5 - .L_4)
	.align		4
.L_4:
        /*001c*/ 	.word	index@(triton_poi_fused_div_sub_0)
        /*0020*/ 	.word	0x00000000


	//----- nvinfo : EIATTR_MIN_STACK_SIZE
	.align		4
.L_5:
        /*0024*/ 	.byte	0x04, 0x12
        /*0026*/ 	.short	(.L_7 - .L_6)
	.align		4
.L_6:
        /*0028*/ 	.word	index@(triton_poi_fused_div_sub_0)
        /*002c*/ 	.word	0x00000000
.L_7:


//--------------------- .nv.info.triton_poi_fused_div_sub_0 --------------------------
	.section	.nv.info.triton_poi_fused_div_sub_0,"",@"SHT_CUDA_INFO"
	.sectionflags	@""
	.align	4


	//----- nvinfo : EIATTR_CUDA_API_VERSION
	.align		4
        /*0000*/ 	.byte	0x04, 0x37
        /*0002*/ 	.short	(.L_9 - .L_8)
.L_8:
        /*0004*/ 	.word	0x0000007c


	//----- nvinfo : EIATTR_KPARAM_INFO
	.align		4
.L_9:
        /*0008*/ 	.byte	0x04, 0x17
        /*000a*/ 	.short	(.L_11 - .L_10)
.L_10:
        /*000c*/ 	.word	0x00000000
        /*0010*/ 	.short	0x0004
        /*0012*/ 	.short	0x0020
        /*0014*/ 	.byte	0x00, 0xf0, 0x11, 0x00


	//----- nvinfo : EIATTR_KPARAM_INFO
	.align		4
.L_11:
        /*0018*/ 	.byte	0x04, 0x17
        /*001a*/ 	.short	(.L_13 - .L_12)
.L_12:
        /*001c*/ 	.word	0x00000000
        /*0020*/ 	.short	0x0003
        /*0022*/ 	.short	0x0018
        /*0024*/ 	.byte	0x00, 0xf4, 0x21, 0x00


	//----- nvinfo : EIATTR_KPARAM_INFO
	.align		4
.L_13:
        /*0028*/ 	.byte	0x04, 0x17
        /*002a*/ 	.short	(.L_15 - .L_14)
.L_14:
        /*002c*/ 	.word	0x00000000
        /*0030*/ 	.short	0x0002
        /*0032*/ 	.short	0x0010
        /*0034*/ 	.byte	0x00, 0xf4, 0x21, 0x00


	//----- nvinfo : EIATTR_KPARAM_INFO
	.align		4
.L_15:
        /*0038*/ 	.byte	0x04, 0x17
        /*003a*/ 	.short	(.L_17 - .L_16)
.L_16:
        /*003c*/ 	.word	0x00000000
        /*0040*/ 	.short	0x0001
        /*0042*/ 	.short	0x0008
        /*0044*/ 	.byte	0x00, 0xf4, 0x21, 0x00


	//----- nvinfo : EIATTR_KPARAM_INFO
	.align		4
.L_17:
        /*0048*/ 	.byte	0x04, 0x17
        /*004a*/ 	.short	(.L_19 - .L_18)
.L_18:
        /*004c*/ 	.word	0x00000000
        /*0050*/ 	.short	0x0000
        /*0052*/ 	.short	0x0000
        /*0054*/ 	.byte	0x00, 0xf4, 0x21, 0x00


	//----- nvinfo : EIATTR_SPARSE_MMA_MASK
	.align		4
.L_19:
        /*0058*/ 	.byte	0x03, 0x50
        /*005a*/ 	.short	0x0000


	//----- nvinfo : EIATTR_MAXREG_COUNT
	.align		4
        /*005c*/ 	.byte	0x03, 0x1b
        /*005e*/ 	.short	0x00ff


	//----- nvinfo : EIATTR_EXIT_INSTR_OFFSETS
	.align		4
        /*0060*/ 	.byte	0x04, 0x1c
        /*0062*/ 	.short	(.L_21 - .L_20)


	//   ....[0]....
.L_20:
        /*0064*/ 	.word	0x00000310


	//   ....[1]....
        /*0068*/ 	.word	0x00000330


	//----- nvinfo : EIATTR_REQNTID
	.align		4
.L_21:
        /*006c*/ 	.byte	0x04, 0x10
        /*006e*/ 	.short	(.L_23 - .L_22)
.L_22:
        /*0070*/ 	.word	0x00000080
        /*0074*/ 	.word	0x00000001
        /*0078*/ 	.word	0x00000001


	//----- nvinfo : EIATTR_CBANK_PARAM_SIZE
	.align		4
.L_23:
        /*007c*/ 	.byte	0x03, 0x19
        /*007e*/ 	.short	0x0024


	//----- nvinfo : EIATTR_PARAM_CBANK
	.align		4
        /*0080*/ 	.byte	0x04, 0x0a
        /*0082*/ 	.short	(.L_25 - .L_24)
	.align		4
.L_24:
        /*0084*/ 	.word	index@(.nv.constant0.triton_poi_fused_div_sub_0)
        /*0088*/ 	.short	0x0210
        /*008a*/ 	.short	0x0024


	//----- nvinfo : EIATTR_SW_WAR
	.align		4
.L_25:
        /*008c*/ 	.byte	0x04, 0x36
        /*008e*/ 	.short	(.L_27 - .L_26)
.L_26:
        /*0090*/ 	.word	0x00000008
.L_27:


//--------------------- .nv.callgraph             --------------------------
	.section	.nv.callgraph,"",@"SHT_CUDA_CALLGRAPH"
	.align	4
	.sectionentsize	8
	.align		4
        /*0000*/ 	.word	0x00000000
	.align		4
        /*0004*/ 	.word	0xffffffff
	.align		4
        /*0008*/ 	.word	0x00000000
	.align		4
        /*000c*/ 	.word	0xfffffffe
	.align		4
        /*0010*/ 	.word	0x00000000
	.align		4
        /*0014*/ 	.word	0xfffffffd
	.align		4
        /*0018*/ 	.word	0x00000000
	.align		4
        /*001c*/ 	.word	0xfffffffc


//--------------------- .text.triton_poi_fused_div_sub_0 --------------------------
	.section	.text.triton_poi_fused_div_sub_0,"ax",@progbits
	.align	128
        .global         triton_poi_fused_div_sub_0
        .type           triton_poi_fused_div_sub_0,@function
        .size           triton_poi_fused_div_sub_0,(.L_x_1 - triton_poi_fused_div_sub_0)
        .other          triton_poi_fused_div_sub_0,@"STO_CUDA_ENTRY STV_DEFAULT"
triton_poi_fused_div_sub_0:
.text.triton_poi_fused_div_sub_0:
[----:B------:R-:W0:Y:S02]  /*0000*/  LDC R1, c[0x0][0x28] ;  /* 0x00000a00ff017b82 */ /* 0x000e240000000800 */
[----:B------:R-:W1:Y:S01]  /*0010*/  S2R R0, SR_TID.X ;  /* 0x0000000000007919 */ /* 0x000e620000002100 */
[----:B------:R-:W2:Y:S01]  /*0020*/  LDC.64 R6, c[0x0][0x220] ;  /* 0x00008800ff067b82 */ /* 0x000ea20000000a00 */
[----:B------:R-:W-:Y:S01]  /*0030*/  CS2R R12, SRZ ;  /* 0x00000000000c7805 */ /* 0x000fe2000001ff00 */
[----:B------:R-:W-:Y:S01]  /*0040*/  ULDC.64 UR4, c[0x0][0x208] ;  /* 0x0000820000047ab9 */ /* 0x000fe20000000a00 */
[----:B------:R-:W3:Y:S01]  /*0050*/  S2R R5, SR_CTAID.X ;  /* 0x0000000000057919 */ /* 0x000ee20000002500 */
[----:B-1----:R-:W-:Y:S02]  /*0060*/  SHF.L.U32 R0, R0, 0x1, RZ ;  /* 0x0000000100007819 */ /* 0x002fe400000006ff */
[----:B---3--:R-:W-:Y:S02]  /*0070*/  SHF.R.S32.HI R3, RZ, 0x17, R5 ;  /* 0x00000017ff037819 */ /* 0x008fe40000011405 */
[----:B------:R-:W-:Y:S02]  /*0080*/  LOP3.LUT R0, R0, 0xfe, RZ, 0xc0, !PT ;  /* 0x000000fe00007812 */ /* 0x000fe400078ec0ff */
[----:B------:R-:W-:-:S02]  /*0090*/  SGXT R3, R3, 0x1 ;  /* 0x000000010303781a */ /* 0x000fc40000000200 */
[----:B------:R-:W-:Y:S02]  /*00a0*/  LEA R0, R5, R0, 0x8 ;  /* 0x0000000005007211 */ /* 0x000fe400078e40ff */
[----:B------:R-:W1:Y:S02]  /*00b0*/  LDC.64 R4, c[0x0][0x218] ;  /* 0x00008600ff047b82 */ /* 0x000e640000000a00 */
[----:B------:R-:W-:Y:S02]  /*00c0*/  LEA.HI R3, R3, R0, RZ, 0x4 ;  /* 0x0000000003037211 */ /* 0x000fe400078f20ff */
[----:B------:R-:W-:Y:S02]  /*00d0*/  ISETP.GE.AND P4, PT, R0, 0x100, PT ;  /* 0x000001000000780c */ /* 0x000fe40003f86270 */
[----:B------:R-:W-:-:S04]  /*00e0*/  SHF.R.S32.HI R3, RZ, 0x4, R3 ;  /* 0x00000004ff037819 */ /* 0x000fc80000011403 */
[----:B------:R-:W-:-:S04]  /*00f0*/  LEA.HI R2, R3, R3, RZ, 0x2 ;  /* 0x0000000303027211 */ /* 0x000fc800078f10ff */
[----:B------:R-:W-:-:S04]  /*0100*/  LOP3.LUT R2, R2, 0xfffffffc, RZ, 0xc0, !PT ;  /* 0xfffffffc02027812 */ /* 0x000fc800078ec0ff */
[----:B------:R-:W-:Y:S02]  /*0110*/  IADD3 R9, R3, -R2, RZ ;  /* 0x8000000203097210 */ /* 0x000fe40007ffe0ff */
[----:B------:R-:W3:Y:S03]  /*0120*/  LDC.64 R2, c[0x0][0x210] ;  /* 0x00008400ff027b82 */ /* 0x000ee60000000a00 */
[----:B--2---:R-:W-:-:S05]  /*0130*/  IMAD.WIDE R6, R9, 0x4, R6 ;  /* 0x0000000409067825 */ /* 0x004fca00078e0206 */
[----:B------:R-:W2:Y:S04]  /*0140*/  @!P4 LDG.E.EL R13, desc[UR4][R6.64] ;  /* 0x00000004060dc981 */ /* 0x000ea8000c2e1900 */
[----:B------:R4:W5:Y:S01]  /*0150*/  @!P4 LDG.E.EL R12, desc[UR4][R6.64] ;  /* 0x00000004060cc981 */ /* 0x000962000c2e1900 */
[----:B-1----:R-:W-:Y:S01]  /*0160*/  IMAD.WIDE R4, R9, 0x4, R4 ;  /* 0x0000000409047825 */ /* 0x002fe200078e0204 */
[----:B------:R-:W-:Y:S02]  /*0170*/  CS2R R8, SRZ ;  /* 0x0000000000087805 */ /* 0x000fe4000001ff00 */
[----:B------:R-:W-:-:S06]  /*0180*/  CS2R R10, SRZ ;  /* 0x00000000000a7805 */ /* 0x000fcc000001ff00 */
[----:B------:R-:W5:Y:S01]  /*0190*/  @!P4 LDG.E.EL R11, desc[UR4][R4.64] ;  /* 0x00000004040bc981 */ /* 0x000f62000c2e1900 */
[----:B----4-:R-:W1:Y:S01]  /*01a0*/  LDC.64 R6, c[0x0][0x228] ;  /* 0x00008a00ff067b82 */ /* 0x010e620000000a00 */
[C---:B---3--:R-:W-:Y:S02]  /*01b0*/  IMAD.WIDE R2, R0.reuse, 0x4, R2 ;  /* 0x0000000400027825 */ /* 0x048fe400078e0202 */
[----:B------:R-:W3:Y:S04]  /*01c0*/  @!P4 LDG.E.EL R10, desc[UR4][R4.64] ;  /* 0x00000004040ac981 */ /* 0x000ee8000c2e1900 */
[----:B------:R1:W4:Y:S02]  /*01d0*/  @!P4 LDG.E.64 R8, desc[UR4][R2.64] ;  /* 0x000000040208c981 */ /* 0x000324000c1e1b00 */
[----:B-1----:R-:W-:Y:S01]  /*01e0*/  IMAD.WIDE R2, R0, 0x4, R6 ;  /* 0x0000000400027825 */ /* 0x002fe200078e0206 */
[----:B--2---:R-:W-:-:S02]  /*01f0*/  FSETP.GT.AND P0, PT, |R13|, 8.50705917302346158658e+37, PT ;  /* 0x7e8000000d00780b */ /* 0x004fc40003f04200 */
[----:B------:R-:W-:Y:S02]  /*0200*/  FSETP.GEU.AND P2, PT, |R13|, 1.175494350822287508e-38, PT ;  /* 0x008000000d00780b */ /* 0x000fe40003f4e200 */
[C---:B-----5:R-:W-:Y:S02]  /*0210*/  FSETP.GT.AND P1, PT, |R12|.reuse, 8.50705917302346158658e+37, PT ;  /* 0x7e8000000c00780b */ /* 0x060fe40003f24200 */
[----:B------:R-:W-:-:S07]  /*0220*/  FSETP.GEU.AND P3, PT, |R12|, 1.175494350822287508e-38, PT ;  /* 0x008000000c00780b */ /* 0x000fce0003f6e200 */
[----:B------:R-:W-:-:S04]  /*0230*/  @P0 FMUL R13, R13, 0.25 ;  /* 0x3e8000000d0d0820 */ /* 0x000fc80000400000 */
[----:B------:R-:W-:Y:S01]  /*0240*/  @P1 FMUL R12, R12, 0.25 ;  /* 0x3e8000000c0c1820 */ /* 0x000fe20000400000 */
[----:B------:R-:W-:-:S03]  /*0250*/  @!P2 FMUL R13, R13, 16777216 ;  /* 0x4b8000000d0da820 */ /* 0x000fc60000400000 */
[----:B------:R-:W-:-:S03]  /*0260*/  @!P3 FMUL R12, R12, 16777216 ;  /* 0x4b8000000c0cb820 */ /* 0x000fc60000400000 */
[----:B------:R-:W1:Y:S01]  /*0270*/  MUFU.RCP R13, R13 ;  /* 0x0000000d000d7308 */ /* 0x000e620000001000 */
[----:B----4-:R-:W-:Y:S01]  /*0280*/  FADD R8, -R11, R8 ;  /* 0x000000080b087221 */ /* 0x010fe20000000100 */
[----:B---3--:R-:W-:-:S06]  /*0290*/  FADD R9, -R10, R9 ;  /* 0x000000090a097221 */ /* 0x008fcc0000000100 */
[----:B------:R-:W2:Y:S01]  /*02a0*/  MUFU.RCP R4, R12 ;  /* 0x0000000c00047308 */ /* 0x000ea20000001000 */
[----:B------:R-:W-:Y:S01]  /*02b0*/  @P0 FMUL R8, R8, 0.25 ;  /* 0x3e80000008080820 */ /* 0x000fe20000400000 */
[----:B------:R-:W-:-:S03]  /*02c0*/  @P1 FMUL R9, R9, 0.25 ;  /* 0x3e80000009091820 */ /* 0x000fc60000400000 */
[----:B------:R-:W-:Y:S01]  /*02d0*/  @!P2 FMUL R8, R8, 16777216 ;  /* 0x4b8000000808a820 */ /* 0x000fe20000400000 */
[----:B------:R-:W-:-:S03]  /*02e0*/  @!P3 FMUL R9, R9, 16777216 ;  /* 0x4b8000000909b820 */ /* 0x000fc60000400000 */
[----:B-1----:R-:W-:Y:S01]  /*02f0*/  FMUL R8, R13, R8 ;  /* 0x000000080d087220 */ /* 0x002fe20000400000 */
[----:B--2---:R-:W-:Y:S01]  /*0300*/  FMUL R9, R4, R9 ;  /* 0x0000000904097220 */ /* 0x004fe20000400000 */
[----:B------:R-:W-:Y:S06]  /*0310*/  @P4 EXIT ;  /* 0x000000000000494d */ /* 0x000fec0003800000 */
[----:B------:R-:W-:Y:S01]  /*0320*/  STG.E.64 desc[UR4][R2.64], R8 ;  /* 0x0000000802007986 */ /* 0x000fe2000c101b04 */
[----:B------:R-:W-:Y:S05]  /*0330*/  EXIT ;  /* 0x000000000000794d */ /* 0x000fea0003800000 */
.L_x_0:
[----:B------:R-:W-:-:S00]  /*0340*/  BRA `(.L_x_0) ;  /* 0xfffffffc00fc7947 */ /* 0x000fc0000383ffff */
[----:B------:R-:W-:-:S00]  /*0350*/  NOP ;  /* 0x0000000000007918 */ /* 0x000fc00000000000 */
        /* <DEDUP_REMOVED lines=10> */
.L_x_1:


//--------------------- .nv.constant0.triton_poi_fused_div_sub_0 --------------------------
	.section	.nv.constant0.triton_poi_fused_div_sub_0,"a",@progbits
	.sectionflags	@""
	.align	4
.nv.constant0.triton_poi_fused_div_sub_0:
	.zero		564
